//
// Generated by NVIDIA NVVM Compiler
//
// Compiler Build ID: CL-36424714
// Cuda compilation tools, release 13.0, V13.0.88
// Based on NVVM 20.0.0
//

.version 9.0
.target sm_100
.address_size 64

	// .globl	_Z13softmaxKernelPfS_ii
// _ZZ13softmaxKernelPfS_iiE8smem_max has been demoted
// _ZZ13softmaxKernelPfS_iiE9smem_norm has been demoted

.visible .entry _Z13softmaxKernelPfS_ii(
	.param .u64 .ptr .align 1 _Z13softmaxKernelPfS_ii_param_0,
	.param .u64 .ptr .align 1 _Z13softmaxKernelPfS_ii_param_1,
	.param .u32 _Z13softmaxKernelPfS_ii_param_2,
	.param .u32 _Z13softmaxKernelPfS_ii_param_3
)
{
	.reg .pred 	%p<32>;
	.reg .b32 	%r<71>;
	.reg .b32 	%f<104>;
	.reg .b64 	%rd<16>;
	// demoted variable
	.shared .align 4 .b8 _ZZ13softmaxKernelPfS_iiE8smem_max[128];
	// demoted variable
	.shared .align 4 .b8 _ZZ13softmaxKernelPfS_iiE9smem_norm[128];
	ld.param.u64 	%rd4, [_Z13softmaxKernelPfS_ii_param_0];
	ld.param.u64 	%rd5, [_Z13softmaxKernelPfS_ii_param_1];
	ld.param.u32 	%r10, [_Z13softmaxKernelPfS_ii_param_2];
	ld.param.u32 	%r9, [_Z13softmaxKernelPfS_ii_param_3];
	mov.u32 	%r1, %ctaid.x;
	mov.u32 	%r70, %tid.x;
	setp.ge.s32 	%p1, %r1, %r10;
	@%p1 bra 	$L__BB0_14;
	cvta.to.global.u64 	%rd6, %rd4;
	mul.lo.s32 	%r11, %r9, %r1;
	cvt.s64.s32 	%rd1, %r11;
	mul.wide.s32 	%rd7, %r11, 4;
	add.s64 	%rd2, %rd6, %rd7;
	setp.ge.s32 	%p2, %r70, %r9;
	mov.f32 	%f101, 0f00000000;
	mov.f32 	%f100, 0fFF800000;
	@%p2 bra 	$L__BB0_6;
	mov.f32 	%f100, 0fFF800000;
	mov.f32 	%f101, 0f00000000;
	mov.u32 	%r3, %ntid.x;
	mov.u32 	%r69, %r70;
$L__BB0_3:
	mul.wide.s32 	%rd8, %r69, 4;
	add.s64 	%rd9, %rd2, %rd8;
	ld.global.f32 	%f3, [%rd9];
	setp.leu.f32 	%p3, %f3, %f100;
	@%p3 bra 	$L__BB0_5;
	sub.f32 	%f20, %f100, %f3;
	fma.rn.f32 	%f21, %f20, 0f3BBB989D, 0f3F000000;
	cvt.sat.f32.f32 	%f22, %f21;
	mov.f32 	%f23, 0f4B400001;
	mov.f32 	%f24, 0f437C0000;
	fma.rm.f32 	%f25, %f22, %f24, %f23;
	add.f32 	%f26, %f25, 0fCB40007F;
	neg.f32 	%f27, %f26;
	fma.rn.f32 	%f28, %f20, 0f3FB8AA3B, %f27;
	fma.rn.f32 	%f29, %f20, 0f32A57060, %f28;
	mov.b32 	%r12, %f25;
	shl.b32 	%r13, %r12, 23;
	mov.b32 	%f30, %r13;
	ex2.approx.ftz.f32 	%f31, %f29;
	mul.f32 	%f32, %f31, %f30;
	mul.f32 	%f101, %f101, %f32;
	mov.f32 	%f100, %f3;
$L__BB0_5:
	sub.f32 	%f33, %f3, %f100;
	fma.rn.f32 	%f34, %f33, 0f3BBB989D, 0f3F000000;
	cvt.sat.f32.f32 	%f35, %f34;
	mov.f32 	%f36, 0f4B400001;
	mov.f32 	%f37, 0f437C0000;
	fma.rm.f32 	%f38, %f35, %f37, %f36;
	add.f32 	%f39, %f38, 0fCB40007F;
	neg.f32 	%f40, %f39;
	fma.rn.f32 	%f41, %f33, 0f3FB8AA3B, %f40;
	fma.rn.f32 	%f42, %f33, 0f32A57060, %f41;
	mov.b32 	%r14, %f38;
	shl.b32 	%r15, %r14, 23;
	mov.b32 	%f43, %r15;
	ex2.approx.ftz.f32 	%f44, %f42;
	fma.rn.f32 	%f101, %f44, %f43, %f101;
	add.s32 	%r69, %r69, %r3;
	setp.lt.s32 	%p4, %r69, %r9;
	@%p4 bra 	$L__BB0_3;
$L__BB0_6:
	mov.b32 	%r16, %f100;
	shfl.sync.down.b32	%r17|%p5, %r16, 16, 31, -1;
	mov.b32 	%f45, %r17;
	max.f32 	%f46, %f100, %f45;
	mov.b32 	%r18, %f101;
	shfl.sync.down.b32	%r19|%p6, %r18, 16, 31, -1;
	mov.b32 	%f47, %r19;
	add.f32 	%f48, %f101, %f47;
	mov.b32 	%r20, %f46;
	shfl.sync.down.b32	%r21|%p7, %r20, 8, 31, -1;
	mov.b32 	%f49, %r21;
	max.f32 	%f50, %f46, %f49;
	mov.b32 	%r22, %f48;
	shfl.sync.down.b32	%r23|%p8, %r22, 8, 31, -1;
	mov.b32 	%f51, %r23;
	add.f32 	%f52, %f48, %f51;
	mov.b32 	%r24, %f50;
	shfl.sync.down.b32	%r25|%p9, %r24, 4, 31, -1;
	mov.b32 	%f53, %r25;
	max.f32 	%f54, %f50, %f53;
	mov.b32 	%r26, %f52;
	shfl.sync.down.b32	%r27|%p10, %r26, 4, 31, -1;
	mov.b32 	%f55, %r27;
	add.f32 	%f56, %f52, %f55;
	mov.b32 	%r28, %f54;
	shfl.sync.down.b32	%r29|%p11, %r28, 2, 31, -1;
	mov.b32 	%f57, %r29;
	max.f32 	%f58, %f54, %f57;
	mov.b32 	%r30, %f56;
	shfl.sync.down.b32	%r31|%p12, %r30, 2, 31, -1;
	mov.b32 	%f59, %r31;
	add.f32 	%f60, %f56, %f59;
	mov.b32 	%r32, %f58;
	shfl.sync.down.b32	%r33|%p13, %r32, 1, 31, -1;
	mov.b32 	%f61, %r33;
	max.f32 	%f10, %f58, %f61;
	mov.b32 	%r34, %f60;
	shfl.sync.down.b32	%r35|%p14, %r34, 1, 31, -1;
	mov.b32 	%f62, %r35;
	add.f32 	%f11, %f60, %f62;
	and.b32  	%r36, %r70, 31;
	setp.ne.s32 	%p15, %r36, 0;
	@%p15 bra 	$L__BB0_8;
	shr.u32 	%r37, %r70, 3;
	mov.u32 	%r38, _ZZ13softmaxKernelPfS_iiE8smem_max;
	add.s32 	%r39, %r38, %r37;
	st.shared.f32 	[%r39], %f10;
	mov.u32 	%r40, _ZZ13softmaxKernelPfS_iiE9smem_norm;
	add.s32 	%r41, %r40, %r37;
	st.shared.f32 	[%r41], %f11;
$L__BB0_8:
	bar.sync 	0;
	mov.u32 	%r6, %ntid.x;
	setp.lt.u32 	%p16, %r6, 33;
	setp.gt.u32 	%p17, %r70, 31;
	or.pred  	%p18, %p16, %p17;
	@%p18 bra 	$L__BB0_11;
	shl.b32 	%r42, %r70, 2;
	mov.u32 	%r43, _ZZ13softmaxKernelPfS_iiE9smem_norm;
	add.s32 	%r44, %r43, %r42;
	ld.shared.f32 	%f63, [%r44];
	mov.u32 	%r45, _ZZ13softmaxKernelPfS_iiE8smem_max;
	add.s32 	%r46, %r45, %r42;
	ld.shared.f32 	%f64, [%r46];
	mov.b32 	%r47, %f64;
	shfl.sync.down.b32	%r48|%p19, %r47, 16, 31, -1;
	mov.b32 	%f65, %r48;
	max.f32 	%f66, %f64, %f65;
	mov.b32 	%r49, %f63;
	shfl.sync.down.b32	%r50|%p20, %r49, 16, 31, -1;
	mov.b32 	%f67, %r50;
	add.f32 	%f68, %f63, %f67;
	mov.b32 	%r51, %f66;
	shfl.sync.down.b32	%r52|%p21, %r51, 8, 31, -1;
	mov.b32 	%f69, %r52;
	max.f32 	%f70, %f66, %f69;
	mov.b32 	%r53, %f68;
	shfl.sync.down.b32	%r54|%p22, %r53, 8, 31, -1;
	mov.b32 	%f71, %r54;
	add.f32 	%f72, %f68, %f71;
	mov.b32 	%r55, %f70;
	shfl.sync.down.b32	%r56|%p23, %r55, 4, 31, -1;
	mov.b32 	%f73, %r56;
	max.f32 	%f74, %f70, %f73;
	mov.b32 	%r57, %f72;
	shfl.sync.down.b32	%r58|%p24, %r57, 4, 31, -1;
	mov.b32 	%f75, %r58;
	add.f32 	%f76, %f72, %f75;
	mov.b32 	%r59, %f74;
	shfl.sync.down.b32	%r60|%p25, %r59, 2, 31, -1;
	mov.b32 	%f77, %r60;
	max.f32 	%f78, %f74, %f77;
	mov.b32 	%r61, %f76;
	shfl.sync.down.b32	%r62|%p26, %r61, 2, 31, -1;
	mov.b32 	%f79, %r62;
	add.f32 	%f80, %f76, %f79;
	mov.b32 	%r63, %f78;
	shfl.sync.down.b32	%r64|%p27, %r63, 1, 31, -1;
	mov.b32 	%f81, %r64;
	max.f32 	%f12, %f78, %f81;
	mov.b32 	%r65, %f80;
	shfl.sync.down.b32	%r66|%p28, %r65, 1, 31, -1;
	mov.b32 	%f82, %r66;
	add.f32 	%f13, %f80, %f82;
	setp.ne.s32 	%p29, %r70, 0;
	@%p29 bra 	$L__BB0_11;
	st.shared.f32 	[_ZZ13softmaxKernelPfS_iiE8smem_max], %f12;
	st.shared.f32 	[_ZZ13softmaxKernelPfS_iiE9smem_norm], %f13;
$L__BB0_11:
	setp.ge.s32 	%p30, %r70, %r9;
	bar.sync 	0;
	ld.shared.f32 	%f14, [_ZZ13softmaxKernelPfS_iiE8smem_max];
	ld.shared.f32 	%f15, [_ZZ13softmaxKernelPfS_iiE9smem_norm];
	bar.sync 	0;
	@%p30 bra 	$L__BB0_14;
	cvta.to.global.u64 	%rd3, %rd5;
$L__BB0_13:
	cvt.s64.s32 	%rd10, %r70;
	mul.wide.s32 	%rd11, %r70, 4;
	add.s64 	%rd12, %rd2, %rd11;
	ld.global.f32 	%f83, [%rd12];
	sub.f32 	%f84, %f83, %f14;
	fma.rn.f32 	%f85, %f84, 0f3BBB989D, 0f3F000000;
	cvt.sat.f32.f32 	%f86, %f85;
	mov.f32 	%f87, 0f4B400001;
	mov.f32 	%f88, 0f437C0000;
	fma.rm.f32 	%f89, %f86, %f88, %f87;
	add.f32 	%f90, %f89, 0fCB40007F;
	neg.f32 	%f91, %f90;
	fma.rn.f32 	%f92, %f84, 0f3FB8AA3B, %f91;
	fma.rn.f32 	%f93, %f84, 0f32A57060, %f92;
	mov.b32 	%r67, %f89;
	shl.b32 	%r68, %r67, 23;
	mov.b32 	%f94, %r68;
	ex2.approx.ftz.f32 	%f95, %f93;
	mul.f32 	%f96, %f95, %f94;
	div.rn.f32 	%f97, %f96, %f15;
	add.s64 	%rd13, %rd10, %rd1;
	shl.b64 	%rd14, %rd13, 2;
	add.s64 	%rd15, %rd3, %rd14;
	st.global.f32 	[%rd15], %f97;
	add.s32 	%r70, %r70, %r6;
	setp.lt.s32 	%p31, %r70, %r9;
	@%p31 bra 	$L__BB0_13;
$L__BB0_14:
	ret;

}


// ===== COMPILED SASS (sm_100) =====

	.target	sm_100

	.elftype	@"ET_EXEC"


//--------------------- .note.nv.tkinfo           --------------------------
	.section	.note.nv.tkinfo,"",@"SHT_NOTE"
	.sectionflags	@"SHF_NOTE_NV_TKINFO"
	.tkinfo
        /*0018*/ 	.word	0x00000002
        /*0030*/ 	.string	""
        /*0030*/ 	.string	"ptxas"
        /*0030*/ 	.string	"Cuda compilation tools, release 13.0, V13.0.88"
        /*0030*/ 	.string	"Build cuda_13.0.r13.0/compiler.36424714_0"
        /*0030*/ 	.string	"-arch sm_100 -m 64 "



//--------------------- .note.nv.cuinfo           --------------------------
	.section	.note.nv.cuinfo,"",@"SHT_NOTE"
	.sectionflags	@"SHF_NOTE_NV_CUINFO"
        /*0018*/ 	.short	0x0002
        /*001a*/ 	.short	0x0064
        /*001c*/ 	.short	0x0082
	.zero		2


//--------------------- .nv.info                  --------------------------
	.section	.nv.info,"",@"SHT_CUDA_INFO"
	.align	4


	//----- nvinfo : EIATTR_REGCOUNT
	.align		4
        /*0000*/ 	.byte	0x04, 0x2f
        /*0002*/ 	.short	(.L_1 - .L_0)
	.align		4
.L_0:
        /*0004*/ 	.word	index@(_Z13softmaxKernelPfS_ii)
        /*0008*/ 	.word	0x00000017


	//----- nvinfo : EIATTR_FRAME_SIZE
	.align		4
.L_1:
        /*000c*/ 	.byte	0x04, 0x11
        /*000e*/ 	.short	(.L_3 - .L_2)
	.align		4
.L_2:
        /*0010*/ 	.word	index@($__internal_0_$__cuda_sm3x_div_rn_noftz_f32_slowpath)
        /*0014*/ 	.word	0x00000000


	//----- nvinfo : EIATTR_FRAME_SIZE
	.align		4
.L_3:
        /*0018*/ 	.byte	0x04, 0x11
        /*001a*/ 	.short	(.L_5 - .L_4)
	.align		4
.L_4:
        /*001c*/ 	.word	index@(_Z13softmaxKernelPfS_ii)
        /*0020*/ 	.word	0x00000000


	//----- nvinfo : EIATTR_MIN_STACK_SIZE
	.align		4
.L_5:
        /*0024*/ 	.byte	0x04, 0x12
        /*0026*/ 	.short	(.L_7 - .L_6)
	.align		4
.L_6:
        /*0028*/ 	.word	index@(_Z13softmaxKernelPfS_ii)
        /*002c*/ 	.word	0x00000000
.L_7:


//--------------------- .nv.compat                --------------------------
	.section	.nv.compat,"",@"SHT_CUDA_COMPAT_INFO"
	.align	4
        /*0000*/ 	.byte	0x02, 0x09, 0x00, 0x00, 0x02, 0x02, 0x01, 0x00, 0x02, 0x05, 0x05, 0x00, 0x03, 0x07, 0x01, 0x01
        /*0010*/ 	.byte	0x02, 0x03, 0x00, 0x00, 0x02, 0x06, 0x01, 0x00, 0x04, 0x0b, 0x08, 0x00, 0x01, 0x00, 0x00, 0x00
        /*0020*/ 	.byte	0x00, 0x00, 0x00, 0x00


//--------------------- .nv.info._Z13softmaxKernelPfS_ii --------------------------
	.section	.nv.info._Z13softmaxKernelPfS_ii,"",@"SHT_CUDA_INFO"
	.sectionflags	@""
	.align	4


	//----- nvinfo : EIATTR_CUDA_API_VERSION
	.align		4
        /*0000*/ 	.byte	0x04, 0x37
        /*0002*/ 	.short	(.L_9 - .L_8)
.L_8:
        /*0004*/ 	.word	0x00000082


	//----- nvinfo : EIATTR_KPARAM_INFO
	.align		4
.L_9:
        /*0008*/ 	.byte	0x04, 0x17
        /*000a*/ 	.short	(.L_11 - .L_10)
.L_10:
        /*000c*/ 	.word	0x00000000
        /*0010*/ 	.short	0x0003
        /*0012*/ 	.short	0x0014
        /*0014*/ 	.byte	0x00, 0xf0, 0x11, 0x00


	//----- nvinfo : EIATTR_KPARAM_INFO
	.align		4
.L_11:
        /*0018*/ 	.byte	0x04, 0x17
        /*001a*/ 	.short	(.L_13 - .L_12)
.L_12:
        /*001c*/ 	.word	0x00000000
        /*0020*/ 	.short	0x0002
        /*0022*/ 	.short	0x0010
        /*0024*/ 	.byte	0x00, 0xf0, 0x11, 0x00


	//----- nvinfo : EIATTR_KPARAM_INFO
	.align		4
.L_13:
        /*0028*/ 	.byte	0x04, 0x17
        /*002a*/ 	.short	(.L_15 - .L_14)
.L_14:
        /*002c*/ 	.word	0x00000000
        /*0030*/ 	.short	0x0001
        /*0032*/ 	.short	0x0008
        /*0034*/ 	.byte	0x00, 0xf5, 0x21, 0x00


	//----- nvinfo : EIATTR_KPARAM_INFO
	.align		4
.L_15:
        /*0038*/ 	.byte	0x04, 0x17
        /*003a*/ 	.short	(.L_17 - .L_16)
.L_16:
        /*003c*/ 	.word	0x00000000
        /*0040*/ 	.short	0x0000
        /*0042*/ 	.short	0x0000
        /*0044*/ 	.byte	0x00, 0xf5, 0x21, 0x00


	//----- nvinfo : EIATTR_SPARSE_MMA_MASK
	.align		4
.L_17:
        /*0048*/ 	.byte	0x03, 0x50
        /*004a*/ 	.short	0x0000


	//----- nvinfo : EIATTR_MAXREG_COUNT
	.align		4
        /*004c*/ 	.byte	0x03, 0x1b
        /*004e*/ 	.short	0x00ff


	//----- nvinfo : EIATTR_NUM_BARRIERS
	.align		4
        /*0050*/ 	.byte	0x02, 0x4c
        /*0052*/ 	.byte	0x01
	.zero		1


	//----- nvinfo : EIATTR_MERCURY_ISA_VERSION
	.align		4
        /*0054*/ 	.byte	0x03, 0x5f
        /*0056*/ 	.short	0x0101


	//----- nvinfo : EIATTR_COOP_GROUP_MASK_REGIDS
	.align		4
        /*0058*/ 	.byte	0x04, 0x29
        /*005a*/ 	.short	(.L_19 - .L_18)


	//   ....[0]....
.L_18:
        /*005c*/ 	.word	0xffffffff


	//   ....[1]....
        /*0060*/ 	.word	0xffffffff


	//   ....[2]....
        /*0064*/ 	.word	0xffffffff


	//   ....[3]....
        /*0068*/ 	.word	0xffffffff


	//   ....[4]....
        /*006c*/ 	.word	0xffffffff


	//   ....[5]....
        /*0070*/ 	.word	0xffffffff


	//   ....[6]....
        /*0074*/ 	.word	0xffffffff


	//   ....[7]....
        /*0078*/ 	.word	0xffffffff


	//   ....[8]....
        /*007c*/ 	.word	0xffffffff


	//   ....[9]....
        /*0080*/ 	.word	0xffffffff


	//   ....[10]....
        /*0084*/ 	.word	0xffffffff


	//   ....[11]....
        /*0088*/ 	.word	0xffffffff


	//   ....[12]....
        /*008c*/ 	.word	0xffffffff


	//   ....[13]....
        /*0090*/ 	.word	0xffffffff


	//   ....[14]....
        /*0094*/ 	.word	0xffffffff


	//   ....[15]....
        /*0098*/ 	.word	0xffffffff


	//   ....[16]....
        /*009c*/ 	.word	0xffffffff


	//   ....[17]....
        /*00a0*/ 	.word	0xffffffff


	//   ....[18]....
        /*00a4*/ 	.word	0xffffffff


	//   ....[19]....
        /*00a8*/ 	.word	0xffffffff


	//   ....[20]....
        /*00ac*/ 	.word	0x05000009


	//   ....[21]....
        /*00b0*/ 	.word	0x05000009


	//   ....[22]....
        /*00b4*/ 	.word	0x05000009


	//   ....[23]....
        /*00b8*/ 	.word	0x05000009


	//   ....[24]....
        /*00bc*/ 	.word	0x05000009


	//   ....[25]....
        /*00c0*/ 	.word	0x05000009


	//   ....[26]....
        /*00c4*/ 	.word	0x05000009


	//   ....[27]....
        /*00c8*/ 	.word	0x05000009


	//   ....[28]....
        /*00cc*/ 	.word	0x05000009


	//   ....[29]....
        /*00d0*/ 	.word	0x05000009


	//----- nvinfo : EIATTR_COOP_GROUP_INSTR_OFFSETS
	.align		4
.L_19:
        /*00d4*/ 	.byte	0x04, 0x28
        /*00d6*/ 	.short	(.L_21 - .L_20)


	//   ....[0]....
.L_20:
        /*00d8*/ 	.word	0x00000390


	//   ....[1]....
        /*00dc*/ 	.word	0x000003c0


	//   ....[2]....
        /*00e0*/ 	.word	0x000003f0


	//   ....[3]....
        /*00e4*/ 	.word	0x00000400


	//   ....[4]....
        /*00e8*/ 	.word	0x00000430


	//   ....[5]....
        /*00ec*/ 	.word	0x00000440


	//   ....[6]....
        /*00f0*/ 	.word	0x00000470


	//   ....[7]....
        /*00f4*/ 	.word	0x00000480


	//   ....[8]....
        /*00f8*/ 	.word	0x000004b0


	//   ....[9]....
        /*00fc*/ 	.word	0x000004d0


	//   ....[10]....
        /*0100*/ 	.word	0x000006a0


	//   ....[11]....
        /*0104*/ 	.word	0x000006b0


	//   ....[12]....
        /*0108*/ 	.word	0x000006e0


	//   ....[13]....
        /*010c*/ 	.word	0x000006f0


	//   ....[14]....
        /*0110*/ 	.word	0x00000720


	//   ....[15]....
        /*0114*/ 	.word	0x00000730


	//   ....[16]....
        /*0118*/ 	.word	0x00000760


	//   ....[17]....
        /*011c*/ 	.word	0x00000770


	//   ....[18]....
        /*0120*/ 	.word	0x000007a0


	//   ....[19]....
        /*0124*/ 	.word	0x000007b0


	//   ....[20]....
        /*0128*/ 	.word	0x00000b60


	//   ....[21]....
        /*012c*/ 	.word	0x00000bb0


	//   ....[22]....
        /*0130*/ 	.word	0x00000c20


	//   ....[23]....
        /*0134*/ 	.word	0x00000c80


	//   ....[24]....
        /*0138*/ 	.word	0x00000cf0


	//   ....[25]....
        /*013c*/ 	.word	0x00000d50


	//   ....[26]....
        /*0140*/ 	.word	0x00000dc0


	//   ....[27]....
        /*0144*/ 	.word	0x00000e20


	//   ....[28]....
        /*0148*/ 	.word	0x00000e90


	//   ....[29]....
        /*014c*/ 	.word	0x00000ef0


	//----- nvinfo : EIATTR_VRC_CTA_INIT_COUNT
	.align		4
.L_21:
        /*0150*/ 	.byte	0x02, 0x4a
	.zero		1
	.zero		1


	//----- nvinfo : EIATTR_EXIT_INSTR_OFFSETS
	.align		4
        /*0154*/ 	.byte	0x04, 0x1c
        /*0156*/ 	.short	(.L_23 - .L_22)


	//   ....[0]....
.L_22:
        /*0158*/ 	.word	0x00000040


	//   ....[1]....
        /*015c*/ 	.word	0x000008c0


	//   ....[2]....
        /*0160*/ 	.word	0x00000b00


	//----- nvinfo : EIATTR_CRS_STACK_SIZE
	.align		4
.L_23:
        /*0164*/ 	.byte	0x04, 0x1e
        /*0166*/ 	.short	(.L_25 - .L_24)
.L_24:
        /*0168*/ 	.word	0x00000000


	//----- nvinfo : EIATTR_CBANK_PARAM_SIZE
	.align		4
.L_25:
        /*016c*/ 	.byte	0x03, 0x19
        /*016e*/ 	.short	0x0018


	//----- nvinfo : EIATTR_PARAM_CBANK
	.align		4
        /*0170*/ 	.byte	0x04, 0x0a
        /*0172*/ 	.short	(.L_27 - .L_26)
	.align		4
.L_26:
        /*0174*/ 	.word	index@(.nv.constant0._Z13softmaxKernelPfS_ii)
        /*0178*/ 	.short	0x0380
        /*017a*/ 	.short	0x0018


	//----- nvinfo : EIATTR_SW_WAR
	.align		4
.L_27:
        /*017c*/ 	.byte	0x04, 0x36
        /*017e*/ 	.short	(.L_29 - .L_28)
.L_28:
        /*0180*/ 	.word	0x00000008
.L_29:


//--------------------- .nv.callgraph             --------------------------
	.section	.nv.callgraph,"",@"SHT_CUDA_CALLGRAPH"
	.align	4
	.sectionentsize	8
	.align		4
        /*0000*/ 	.word	0x00000000
	.align		4
        /*0004*/ 	.word	0xffffffff
	.align		4
        /*0008*/ 	.word	0x00000000
	.align		4
        /*000c*/ 	.word	0xfffffffe
	.align		4
        /*0010*/ 	.word	0x00000000
	.align		4
        /*0014*/ 	.word	0xfffffffd
	.align		4
        /*0018*/ 	.word	0x00000000
	.align		4
        /*001c*/ 	.word	0xfffffffc


//--------------------- .text._Z13softmaxKernelPfS_ii --------------------------
	.section	.text._Z13softmaxKernelPfS_ii,"ax",@progbits
	.align	128
        .global         _Z13softmaxKernelPfS_ii
        .type           _Z13softmaxKernelPfS_ii,@function
        .size           _Z13softmaxKernelPfS_ii,(.L_x_35 - _Z13softmaxKernelPfS_ii)
        .other          _Z13softmaxKernelPfS_ii,@"STO_CUDA_ENTRY STV_DEFAULT"
_Z13softmaxKernelPfS_ii:
.text._Z13softmaxKernelPfS_ii:
[----:B------:R-:W-:Y:S08]  /*0000*/  LDC R1, c[0x0][0x37c] ;  /* 0x0000df00ff017b82 */ /* 0x000ff00000000800 */
[----:B------:R-:W0:Y:S08]  /*0010*/  S2UR UR4, SR_CTAID.X ;  /* 0x00000000000479c3 */ /* 0x000e300000002500 */
[----:B------:R-:W0:Y:S02]  /*0020*/  LDC R0, c[0x0][0x390] ;  /* 0x0000e400ff007b82 */ /* 0x000e240000000800 */
[----:B0-----:R-:W-:-:S13]  /*0030*/  ISETP.LE.AND P0, PT, R0, UR4, PT ;  /* 0x0000000400007c0c */ /* 0x001fda000bf03270 */
[----:B------:R-:W-:Y:S05]  /*0040*/  @P0 EXIT ;  /* 0x000000000000094d */ /* 0x000fea0003800000 */
[----:B------:R-:W0:Y:S01]  /*0050*/  S2R R7, SR_TID.X ;  /* 0x0000000000077919 */ /* 0x000e220000002100 */
[----:B------:R-:W1:Y:S01]  /*0060*/  LDCU UR5, c[0x0][0x394] ;  /* 0x00007280ff0577ac */ /* 0x000e620008000800 */
[----:B------:R-:W2:Y:S01]  /*0070*/  LDC.64 R4, c[0x0][0x380] ;  /* 0x0000e000ff047b82 */ /* 0x000ea20000000a00 */
[----:B------:R-:W-:Y:S01]  /*0080*/  BSSY.RECONVERGENT B0, `(.L_x_0) ;  /* 0x0000030000007945 */ /* 0x000fe20003800200 */
[----:B------:R-:W-:Y:S01]  /*0090*/  IMAD.MOV.U32 R0, RZ, RZ, RZ ;  /* 0x000000ffff007224 */ /* 0x000fe200078e00ff */
[----:B------:R-:W3:Y:S01]  /*00a0*/  LDCU.64 UR8, c[0x0][0x358] ;  /* 0x00006b00ff0877ac */ /* 0x000ee20008000a00 */
[----:B------:R-:W-:Y:S01]  /*00b0*/  MOV R8, 0xff800000 ;  /* 0xff80000000087802 */ /* 0x000fe20000000f00 */
[----:B------:R-:W4:Y:S01]  /*00c0*/  LDCU UR6, c[0x0][0x394] ;  /* 0x00007280ff0677ac */ /* 0x000f220008000800 */
[----:B-1----:R-:W-:-:S04]  /*00d0*/  IMAD.U32 R6, RZ, RZ, UR5 ;  /* 0x00000005ff067e24 */ /* 0x002fc8000f8e00ff */
[----:B------:R-:W-:-:S04]  /*00e0*/  IMAD R2, R6, UR4, RZ ;  /* 0x0000000406027c24 */ /* 0x000fc8000f8e02ff */
[----:B--2---:R-:W-:Y:S01]  /*00f0*/  IMAD.WIDE R4, R2, 0x4, R4 ;  /* 0x0000000402047825 */ /* 0x004fe200078e0204 */
[----:B0-----:R-:W-:-:S13]  /*0100*/  ISETP.GE.AND P0, PT, R7, R6, PT ;  /* 0x000000060700720c */ /* 0x001fda0003f06270 */
[----:B---34-:R-:W-:Y:S05]  /*0110*/  @P0 BRA `(.L_x_1) ;  /* 0x0000000000980947 */ /* 0x018fea0003800000 */
[----:B------:R-:W0:Y:S01]  /*0120*/  LDC R3, c[0x0][0x360] ;  /* 0x0000d800ff037b82 */ /* 0x000e220000000800 */
[----:B------:R-:W-:Y:S01]  /*0130*/  IMAD.MOV.U32 R8, RZ, RZ, -0x800000 ;  /* 0xff800000ff087424 */ /* 0x000fe200078e00ff */
[----:B------:R-:W-:Y:S01]  /*0140*/  MOV R9, R7 ;  /* 0x0000000700097202 */ /* 0x000fe20000000f00 */
[----:B------:R-:W-:-:S07]  /*0150*/  IMAD.MOV.U32 R0, RZ, RZ, RZ ;  /* 0x000000ffff007224 */ /* 0x000fce00078e00ff */
.L_x_4:
[----:B------:R-:W-:-:S05]  /*0160*/  IMAD.WIDE R10, R9, 0x4, R4 ;  /* 0x00000004090a7825 */ /* 0x000fca00078e0204 */
[----:B------:R-:W2:Y:S01]  /*0170*/  LDG.E R15, desc[UR8][R10.64] ;  /* 0x000000080a0f7981 */ /* 0x000ea2000c1e1900 */
[----:B------:R-:W-:Y:S01]  /*0180*/  BSSY.RECONVERGENT B1, `(.L_x_2) ;  /* 0x0000011000017945 */ /* 0x000fe20003800200 */
[----:B------:R-:W-:Y:S01]  /*0190*/  IMAD.MOV.U32 R17, RZ, RZ, 0x3bbb989d ;  /* 0x3bbb989dff117424 */ /* 0x000fe200078e00ff */
[----:B--2---:R-:W-:-:S13]  /*01a0*/  FSETP.GT.AND P0, PT, R15, R8, PT ;  /* 0x000000080f00720b */ /* 0x004fda0003f04000 */
[----:B------:R-:W-:Y:S05]  /*01b0*/  @!P0 BRA `(.L_x_3) ;  /* 0x0000000000348947 */ /* 0x000fea0003800000 */
[----:B------:R-:W-:Y:S02]  /*01c0*/  HFMA2 R13, -RZ, RZ, 3.7421875, 0 ;  /* 0x437c0000ff0d7431 */ /* 0x000fe400000001ff */
[----:B------:R-:W-:Y:S02]  /*01d0*/  IMAD.MOV.U32 R11, RZ, RZ, 0x3bbb989d ;  /* 0x3bbb989dff0b7424 */ /* 0x000fe400078e00ff */
[----:B------:R-:W-:-:S04]  /*01e0*/  FADD R6, R8, -R15 ;  /* 0x8000000f08067221 */ /* 0x000fc80000000000 */
[----:B------:R-:W-:-:S04]  /*01f0*/  FFMA.SAT R8, R6, R11, 0.5 ;  /* 0x3f00000006087423 */ /* 0x000fc8000000200b */
[----:B------:R-:W-:-:S04]  /*0200*/  FFMA.RM R8, R8, R13, 12582913 ;  /* 0x4b40000108087423 */ /* 0x000fc8000000400d */
[C---:B------:R-:W-:Y:S01]  /*0210*/  FADD R11, R8.reuse, -12583039 ;  /* 0xcb40007f080b7421 */ /* 0x040fe20000000000 */
[----:B------:R-:W-:-:S03]  /*0220*/  IMAD.SHL.U32 R8, R8, 0x800000, RZ ;  /* 0x0080000008087824 */ /* 0x000fc600078e00ff */
[----:B------:R-:W-:-:S04]  /*0230*/  FFMA R11, R6, 1.4426950216293334961, -R11 ;  /* 0x3fb8aa3b060b7823 */ /* 0x000fc8000000080b */
[----:B------:R-:W-:-:S06]  /*0240*/  FFMA R11, R6, 1.925963033500011079e-08, R11 ;  /* 0x32a57060060b7823 */ /* 0x000fcc000000000b */
[----:B------:R-:W1:Y:S02]  /*0250*/  MUFU.EX2 R11, R11 ;  /* 0x0000000b000b7308 */ /* 0x000e640000000800 */
[----:B-1----:R-:W-:Y:S01]  /*0260*/  FMUL R13, R8, R11 ;  /* 0x0000000b080d7220 */ /* 0x002fe20000400000 */
[----:B------:R-:W-:-:S03]  /*0270*/  IMAD.MOV.U32 R8, RZ, RZ, R15 ;  /* 0x000000ffff087224 */ /* 0x000fc600078e000f */
[----:B------:R-:W-:-:S07]  /*0280*/  FMUL R0, R0, R13 ;  /* 0x0000000d00007220 */ /* 0x000fce0000400000 */
.L_x_3:
[----:B------:R-:W-:Y:S05]  /*0290*/  BSYNC.RECONVERGENT B1 ;  /* 0x0000000000017941 */ /* 0x000fea0003800200 */
.L_x_2:
[----:B------:R-:W-:Y:S01]  /*02a0*/  FADD R6, -R8, R15 ;  /* 0x0000000f08067221 */ /* 0x000fe20000000100 */
[----:B------:R-:W-:Y:S01]  /*02b0*/  MOV R11, 0x437c0000 ;  /* 0x437c0000000b7802 */ /* 0x000fe20000000f00 */
[----:B0-----:R-:W-:Y:S02]  /*02c0*/  IMAD.IADD R9, R3, 0x1, R9 ;  /* 0x0000000103097824 */ /* 0x001fe400078e0209 */
[----:B------:R-:W-:-:S04]  /*02d0*/  FFMA.SAT R10, R6, R17, 0.5 ;  /* 0x3f000000060a7423 */ /* 0x000fc80000002011 */
[----:B------:R-:W-:-:S04]  /*02e0*/  FFMA.RM R10, R10, R11, 12582913 ;  /* 0x4b4000010a0a7423 */ /* 0x000fc8000000400b */
[C---:B------:R-:W-:Y:S01]  /*02f0*/  FADD R11, R10.reuse, -12583039 ;  /* 0xcb40007f0a0b7421 */ /* 0x040fe20000000000 */
[----:B------:R-:W-:-:S03]  /*0300*/  SHF.L.U32 R13, R10, 0x17, RZ ;  /* 0x000000170a0d7819 */ /* 0x000fc600000006ff */
[----:B------:R-:W-:-:S04]  /*0310*/  FFMA R11, R6, 1.4426950216293334961, -R11 ;  /* 0x3fb8aa3b060b7823 */ /* 0x000fc8000000080b */
[----:B------:R-:W-:Y:S01]  /*0320*/  FFMA R11, R6, 1.925963033500011079e-08, R11 ;  /* 0x32a57060060b7823 */ /* 0x000fe2000000000b */
[----:B------:R-:W-:-:S05]  /*0330*/  IMAD.U32 R6, RZ, RZ, UR6 ;  /* 0x00000006ff067e24 */ /* 0x000fca000f8e00ff */
[----:B------:R-:W0:Y:S01]  /*0340*/  MUFU.EX2 R11, R11 ;  /* 0x0000000b000b7308 */ /* 0x000e220000000800 */
[----:B------:R-:W-:Y:S01]  /*0350*/  ISETP.GE.AND P0, PT, R9, R6, PT ;  /* 0x000000060900720c */ /* 0x000fe20003f06270 */
[----:B0-----:R-:W-:-:S12]  /*0360*/  FFMA R0, R13, R11, R0 ;  /* 0x0000000b0d007223 */ /* 0x001fd80000000000 */
[----:B------:R-:W-:Y:S05]  /*0370*/  @!P0 BRA `(.L_x_4) ;  /* 0xfffffffc00788947 */ /* 0x000fea000383ffff */
.L_x_1:
[----:B------:R-:W-:Y:S05]  /*0380*/  BSYNC.RECONVERGENT B0 ;  /* 0x0000000000007941 */ /* 0x000fea0003800200 */
.L_x_0:
[----:B------:R-:W0:Y:S01]  /*0390*/  SHFL.DOWN PT, R3, R8, 0x10, 0x1f ;  /* 0x0a001f0008037f89 */ /* 0x000e2200000e0000 */
[----:B------:R-:W-:Y:S01]  /*03a0*/  LOP3.LUT P0, RZ, R7, 0x1f, RZ, 0xc0, !PT ;  /* 0x0000001f07ff7812 */ /* 0x000fe2000780c0ff */
[----:B------:R-:W-:Y:S02]  /*03b0*/  BSSY.RECONVERGENT B0, `(.L_x_5) ;  /* 0x000001f000007945 */ /* 0x000fe40003800200 */
[----:B------:R-:W1:Y:S01]  /*03c0*/  SHFL.DOWN PT, R9, R0, 0x10, 0x1f ;  /* 0x0a001f0000097f89 */ /* 0x000e6200000e0000 */
[----:B0-----:R-:W-:Y:S01]  /*03d0*/  FMNMX R3, R3, R8, !PT ;  /* 0x0000000803037209 */ /* 0x001fe20007800000 */
[----:B-1----:R-:W-:-:S04]  /*03e0*/  FADD R9, R9, R0 ;  /* 0x0000000009097221 */ /* 0x002fc80000000000 */
[----:B------:R-:W0:Y:S04]  /*03f0*/  SHFL.DOWN PT, R10, R3, 0x8, 0x1f ;  /* 0x09001f00030a7f89 */ /* 0x000e2800000e0000 */
        /* <DEDUP_REMOVED lines=11> */
[----:B------:R-:W0:Y:S01]  /*04b0*/  SHFL.DOWN PT, R9, R0, 0x1, 0x1f ;  /* 0x08201f0000097f89 */ /* 0x000e2200000e0000 */
[----:B------:R-:W1:Y:S03]  /*04c0*/  LDC R8, c[0x0][0x360] ;  /* 0x0000d800ff087b82 */ /* 0x000e660000000800 */
[----:B------:R-:W2:Y:S01]  /*04d0*/  SHFL.DOWN PT, R14, R3, 0x1, 0x1f ;  /* 0x08201f00030e7f89 */ /* 0x000ea200000e0000 */
[----:B0-----:R-:W-:Y:S01]  /*04e0*/  FMNMX R9, R0, R9, !PT ;  /* 0x0000000900097209 */ /* 0x001fe20007800000 */
[----:B--2---:R-:W-:Y:S01]  /*04f0*/  FADD R14, R3, R14 ;  /* 0x0000000e030e7221 */ /* 0x004fe20000000000 */
[----:B------:R-:W-:Y:S06]  /*0500*/  @P0 BRA `(.L_x_6) ;  /* 0x0000000000240947 */ /* 0x000fec0003800000 */
[----:B------:R-:W0:Y:S01]  /*0510*/  S2UR UR6, SR_CgaCtaId ;  /* 0x00000000000679c3 */ /* 0x000e220000008800 */
[----:B------:R-:W-:Y:S02]  /*0520*/  UMOV UR4, 0x400 ;  /* 0x0000040000047882 */ /* 0x000fe40000000000 */
[----:B------:R-:W-:Y:S02]  /*0530*/  UIADD3 UR5, UPT, UPT, UR4, 0x80, URZ ;  /* 0x0000008004057890 */ /* 0x000fe4000fffe0ff */
[----:B0-----:R-:W-:Y:S02]  /*0540*/  ULEA UR4, UR6, UR4, 0x18 ;  /* 0x0000000406047291 */ /* 0x001fe4000f8ec0ff */
[----:B------:R-:W-:-:S04]  /*0550*/  ULEA UR5, UR6, UR5, 0x18 ;  /* 0x0000000506057291 */ /* 0x000fc8000f8ec0ff */
[C---:B------:R-:W-:Y:S02]  /*0560*/  LEA.HI R0, R7.reuse, UR4, RZ, 0x1d ;  /* 0x0000000407007c11 */ /* 0x040fe4000f8fe8ff */
[----:B------:R-:W-:-:S03]  /*0570*/  LEA.HI R3, R7, UR5, RZ, 0x1d ;  /* 0x0000000507037c11 */ /* 0x000fc6000f8fe8ff */
[----:B------:R0:W-:Y:S04]  /*0580*/  STS [R0], R9 ;  /* 0x0000000900007388 */ /* 0x0001e80000000800 */
[----:B------:R0:W-:Y:S02]  /*0590*/  STS [R3], R14 ;  /* 0x0000000e03007388 */ /* 0x0001e40000000800 */
.L_x_6:
[----:B------:R-:W-:Y:S05]  /*05a0*/  BSYNC.RECONVERGENT B0 ;  /* 0x0000000000007941 */ /* 0x000fea0003800200 */
.L_x_5:
[----:B------:R-:W-:Y:S01]  /*05b0*/  BAR.SYNC.DEFER_BLOCKING 0x0 ;  /* 0x0000000000007b1d */ /* 0x000fe20000010000 */
[----:B------:R-:W-:-:S04]  /*05c0*/  ISETP.GT.U32.AND P0, PT, R7, 0x1f, PT ;  /* 0x0000001f0700780c */ /* 0x000fc80003f04070 */
[----:B-1----:R-:W-:-:S13]  /*05d0*/  ISETP.LT.U32.OR P0, PT, R8, 0x21, P0 ;  /* 0x000000210800780c */ /* 0x002fda0000701470 */
[----:B------:R-:W-:Y:S05]  /*05e0*/  @P0 BRA `(.L_x_7) ;  /* 0x0000000000880947 */ /* 0x000fea0003800000 */
[----:B0-----:R-:W0:Y:S01]  /*05f0*/  S2R R9, SR_CgaCtaId ;  /* 0x0000000000097919 */ /* 0x001e220000008800 */
[----:B------:R-:W-:Y:S01]  /*0600*/  MOV R0, 0x400 ;  /* 0x0000040000007802 */ /* 0x000fe20000000f00 */
[----:B------:R-:W-:-:S04]  /*0610*/  UMOV UR4, 0xffffffff ;  /* 0xffffffff00047882 */ /* 0x000fc80000000000 */
[----:B------:R-:W-:Y:S01]  /*0620*/  VIADD R3, R0, 0x80 ;  /* 0x0000008000037836 */ /* 0x000fe20000000000 */
[----:B0-----:R-:W-:-:S04]  /*0630*/  LEA R0, R9, R0, 0x18 ;  /* 0x0000000009007211 */ /* 0x001fc800078ec0ff */
[----:B------:R-:W-:Y:S01]  /*0640*/  LEA R10, R9, R3, 0x18 ;  /* 0x00000003090a7211 */ /* 0x000fe200078ec0ff */
[----:B------:R-:W-:-:S03]  /*0650*/  IMAD R9, R7, 0x4, R0 ;  /* 0x0000000407097824 */ /* 0x000fc600078e0200 */
[----:B------:R-:W-:Y:S02]  /*0660*/  LEA R3, R7, R10, 0x2 ;  /* 0x0000000a07037211 */ /* 0x000fe400078e10ff */
[----:B------:R0:W1:Y:S04]  /*0670*/  LDS R12, [R9] ;  /* 0x00000000090c7984 */ /* 0x0000680000000800 */
[----:B------:R0:W2:Y:S01]  /*0680*/  LDS R11, [R3] ;  /* 0x00000000030b7984 */ /* 0x0000a20000000800 */
[----:B------:R-:W-:Y:S05]  /*0690*/  BRA.DIV UR4, `(.L_x_8) ;  /* 0x00000006041c7947 */ /* 0x000fea000b800000 */
[----:B-1----:R-:W1:Y:S04]  /*06a0*/  SHFL.DOWN PT, R13, R12, 0x10, 0x1f ;  /* 0x0a001f000c0d7f89 */ /* 0x002e6800000e0000 */
[----:B--2---:R-:W2:Y:S01]  /*06b0*/  SHFL.DOWN PT, R14, R11, 0x10, 0x1f ;  /* 0x0a001f000b0e7f89 */ /* 0x004ea200000e0000 */
[----:B-1----:R-:W-:Y:S01]  /*06c0*/  FMNMX R13, R12, R13, !PT ;  /* 0x0000000d0c0d7209 */ /* 0x002fe20007800000 */
[----:B--2---:R-:W-:-:S04]  /*06d0*/  FADD R14, R11, R14 ;  /* 0x0000000e0b0e7221 */ /* 0x004fc80000000000 */
[----:B------:R-:W1:Y:S04]  /*06e0*/  SHFL.DOWN PT, R16, R13, 0x8, 0x1f ;  /* 0x09001f000d107f89 */ /* 0x000e6800000e0000 */
[----:B------:R-:W2:Y:S01]  /*06f0*/  SHFL.DOWN PT, R15, R14, 0x8, 0x1f ;  /* 0x09001f000e0f7f89 */ /* 0x000ea200000e0000 */
        /* <DEDUP_REMOVED lines=11> */
[----:B------:R2:W3:Y:S02]  /*07b0*/  SHFL.DOWN PT, R14, R11, 0x1, 0x1f ;  /* 0x08201f000b0e7f89 */ /* 0x0004e400000e0000 */
[----:B-12---:R-:W-:-:S07]  /*07c0*/  FMNMX R13, R12, R13, !PT ;  /* 0x0000000d0c0d7209 */ /* 0x006fce0007800000 */
.L_x_22:
[----:B------:R-:W-:Y:S01]  /*07d0*/  ISETP.NE.AND P0, PT, R7, RZ, PT ;  /* 0x000000ff0700720c */ /* 0x000fe20003f05270 */
[----:B---3--:R-:W-:-:S12]  /*07e0*/  FADD R11, R11, R14 ;  /* 0x0000000e0b0b7221 */ /* 0x008fd80000000000 */
[----:B------:R1:W-:Y:S04]  /*07f0*/  @!P0 STS [R0], R13 ;  /* 0x0000000d00008388 */ /* 0x0003e80000000800 */
[----:B------:R1:W-:Y:S02]  /*0800*/  @!P0 STS [R0+0x80], R11 ;  /* 0x0000800b00008388 */ /* 0x0003e40000000800 */
.L_x_7:
[----:B------:R-:W-:Y:S05]  /*0810*/  WARPSYNC.ALL ;  /* 0x0000000000007948 */ /* 0x000fea0003800000 */
[----:B------:R-:W-:Y:S01]  /*0820*/  ISETP.GE.AND P0, PT, R7, R6, PT ;  /* 0x000000060700720c */ /* 0x000fe20003f06270 */
[----:B------:R-:W2:Y:S08]  /*0830*/  S2UR UR5, SR_CgaCtaId ;  /* 0x00000000000579c3 */ /* 0x000eb00000008800 */
[----:B------:R-:W-:Y:S06]  /*0840*/  BAR.SYNC.DEFER_BLOCKING 0x0 ;  /* 0x0000000000007b1d */ /* 0x000fec0000010000 */
[----:B------:R-:W-:Y:S01]  /*0850*/  UMOV UR4, 0x400 ;  /* 0x0000040000047882 */ /* 0x000fe20000000000 */
[----:B------:R-:W3:Y:S01]  /*0860*/  LDCU UR6, c[0x0][0x394] ;  /* 0x00007280ff0677ac */ /* 0x000ee20008000800 */
[----:B--2---:R-:W-:-:S09]  /*0870*/  ULEA UR4, UR5, UR4, 0x18 ;  /* 0x0000000405047291 */ /* 0x004fd2000f8ec0ff */
[----:B------:R-:W2:Y:S04]  /*0880*/  LDS R6, [UR4] ;  /* 0x00000004ff067984 */ /* 0x000ea80008000800 */
[----:B0-----:R-:W0:Y:S01]  /*0890*/  LDS R3, [UR4+0x80] ;  /* 0x00008004ff037984 */ /* 0x001e220008000800 */
[----:B------:R-:W4:Y:S01]  /*08a0*/  LDCU.64 UR4, c[0x0][0x388] ;  /* 0x00007100ff0477ac */ /* 0x000f220008000a00 */
[----:B------:R-:W-:Y:S06]  /*08b0*/  BAR.SYNC.DEFER_BLOCKING 0x0 ;  /* 0x0000000000007b1d */ /* 0x000fec0000010000 */
[----:B---34-:R-:W-:Y:S05]  /*08c0*/  @P0 EXIT ;  /* 0x000000000000094d */ /* 0x018fea0003800000 */
.L_x_11:
[----:B-1-3--:R-:W-:-:S06]  /*08d0*/  IMAD.WIDE R10, R7, 0x4, R4 ;  /* 0x00000004070a7825 */ /* 0x00afcc00078e0204 */
[----:B------:R-:W2:Y:S01]  /*08e0*/  LDG.E R11, desc[UR8][R10.64] ;  /* 0x000000080a0b7981 */ /* 0x000ea2000c1e1900 */
[----:B------:R-:W-:Y:S01]  /*08f0*/  IMAD.MOV.U32 R9, RZ, RZ, 0x3bbb989d ;  /* 0x3bbb989dff097424 */ /* 0x000fe200078e00ff */
[----:B------:R-:W-:Y:S01]  /*0900*/  BSSY.RECONVERGENT B0, `(.L_x_9) ;  /* 0x0000017000007945 */ /* 0x000fe20003800200 */
[----:B------:R-:W-:Y:S02]  /*0910*/  IMAD.MOV.U32 R12, RZ, RZ, 0x437c0000 ;  /* 0x437c0000ff0c7424 */ /* 0x000fe400078e00ff */
[----:B--2---:R-:W-:-:S04]  /*0920*/  FADD R0, -R6, R11 ;  /* 0x0000000b06007221 */ /* 0x004fc80000000100 */
[----:B------:R-:W-:-:S04]  /*0930*/  FFMA.SAT R9, R0, R9, 0.5 ;  /* 0x3f00000000097423 */ /* 0x000fc80000002009 */
[----:B------:R-:W-:Y:S02]  /*0940*/  FFMA.RM R9, R9, R12, 12582913 ;  /* 0x4b40000109097423 */ /* 0x000fe4000000400c */
[----:B0-----:R-:W0:Y:S02]  /*0950*/  MUFU.RCP R12, R3 ;  /* 0x00000003000c7308 */ /* 0x001e240000001000 */
[----:B------:R-:W-:-:S04]  /*0960*/  FADD R13, R9, -12583039 ;  /* 0xcb40007f090d7421 */ /* 0x000fc80000000000 */
[----:B------:R-:W-:-:S04]  /*0970*/  FFMA R13, R0, 1.4426950216293334961, -R13 ;  /* 0x3fb8aa3b000d7823 */ /* 0x000fc8000000080d */
[----:B------:R-:W-:Y:S01]  /*0980*/  FFMA R13, R0, 1.925963033500011079e-08, R13 ;  /* 0x32a57060000d7823 */ /* 0x000fe2000000000d */
[----:B------:R-:W-:-:S05]  /*0990*/  SHF.L.U32 R0, R9, 0x17, RZ ;  /* 0x0000001709007819 */ /* 0x000fca00000006ff */
[----:B------:R-:W1:Y:S01]  /*09a0*/  MUFU.EX2 R13, R13 ;  /* 0x0000000d000d7308 */ /* 0x000e620000000800 */
[----:B0-----:R-:W-:-:S04]  /*09b0*/  FFMA R9, -R3, R12, 1 ;  /* 0x3f80000003097423 */ /* 0x001fc8000000010c */
[----:B------:R-:W-:Y:S01]  /*09c0*/  FFMA R11, R12, R9, R12 ;  /* 0x000000090c0b7223 */ /* 0x000fe2000000000c */
[----:B------:R-:W-:Y:S01]  /*09d0*/  SHF.R.S32.HI R9, RZ, 0x1f, R7 ;  /* 0x0000001fff097819 */ /* 0x000fe20000011407 */
[----:B-1----:R-:W-:-:S04]  /*09e0*/  FMUL R0, R0, R13 ;  /* 0x0000000d00007220 */ /* 0x002fc80000400000 */
[----:B------:R-:W0:Y:S01]  /*09f0*/  FCHK P0, R0, R3 ;  /* 0x0000000300007302 */ /* 0x000e220000000000 */
[----:B------:R-:W-:-:S04]  /*0a00*/  FFMA R10, R0, R11, RZ ;  /* 0x0000000b000a7223 */ /* 0x000fc800000000ff */
[----:B------:R-:W-:-:S04]  /*0a10*/  FFMA R12, -R3, R10, R0 ;  /* 0x0000000a030c7223 */ /* 0x000fc80000000100 */
[----:B------:R-:W-:Y:S01]  /*0a20*/  FFMA R15, R11, R12, R10 ;  /* 0x0000000c0b0f7223 */ /* 0x000fe2000000000a */
[----:B0-----:R-:W-:Y:S06]  /*0a30*/  @!P0 BRA `(.L_x_10) ;  /* 0x00000000000c8947 */ /* 0x001fec0003800000 */
[----:B------:R-:W-:-:S07]  /*0a40*/  MOV R10, 0xa60 ;  /* 0x00000a60000a7802 */ /* 0x000fce0000000f00 */
[----:B------:R-:W-:Y:S05]  /*0a50*/  CALL.REL.NOINC `($__internal_0_$__cuda_sm3x_div_rn_noftz_f32_slowpath) ;  /* 0x0000000400387944 */ /* 0x000fea0003c00000 */
[----:B------:R-:W-:-:S07]  /*0a60*/  IMAD.MOV.U32 R15, RZ, RZ, R0 ;  /* 0x000000ffff0f7224 */ /* 0x000fce00078e0000 */
.L_x_10:
[----:B------:R-:W-:Y:S05]  /*0a70*/  BSYNC.RECONVERGENT B0 ;  /* 0x0000000000007941 */ /* 0x000fea0003800200 */
.L_x_9:
[----:B------:R-:W-:Y:S01]  /*0a80*/  IADD3 R0, P0, PT, R2, R7, RZ ;  /* 0x0000000702007210 */ /* 0x000fe20007f1e0ff */
[----:B------:R-:W-:-:S03]  /*0a90*/  IMAD.IADD R7, R8, 0x1, R7 ;  /* 0x0000000108077824 */ /* 0x000fc600078e0207 */
[----:B------:R-:W-:Y:S02]  /*0aa0*/  LEA.HI.X.SX32 R9, R2, R9, 0x1, P0 ;  /* 0x0000000902097211 */ /* 0x000fe400000f0eff */
[----:B------:R-:W-:-:S04]  /*0ab0*/  LEA R10, P0, R0, UR4, 0x2 ;  /* 0x00000004000a7c11 */ /* 0x000fc8000f8010ff */
[----:B------:R-:W-:Y:S02]  /*0ac0*/  LEA.HI.X R11, R0, UR5, R9, 0x2, P0 ;  /* 0x00000005000b7c11 */ /* 0x000fe400080f1409 */
[----:B------:R-:W-:-:S03]  /*0ad0*/  ISETP.GE.AND P0, PT, R7, UR6, PT ;  /* 0x0000000607007c0c */ /* 0x000fc6000bf06270 */
[----:B------:R3:W-:Y:S10]  /*0ae0*/  STG.E desc[UR8][R10.64], R15 ;  /* 0x0000000f0a007986 */ /* 0x0007f4000c101908 */
[----:B------:R-:W-:Y:S05]  /*0af0*/  @!P0 BRA `(.L_x_11) ;  /* 0xfffffffc00748947 */ /* 0x000fea000383ffff */
[----:B------:R-:W-:Y:S05]  /*0b00*/  EXIT ;  /* 0x000000000000794d */ /* 0x000fea0003800000 */
.L_x_8:
[----:B-1----:R-:W-:Y:S01]  /*0b10*/  MOV R20, R12 ;  /* 0x0000000c00147202 */ /* 0x002fe20000000f00 */
[----:B0-----:R-:W-:Y:S01]  /*0b20*/  IMAD.MOV.U32 R3, RZ, RZ, 0x10 ;  /* 0x00000010ff037424 */ /* 0x001fe200078e00ff */
[----:B------:R-:W-:Y:S01]  /*0b30*/  MOV R9, 0xffffffff ;  /* 0xffffffff00097802 */ /* 0x000fe20000000f00 */
[----:B------:R-:W-:-:S07]  /*0b40*/  IMAD.MOV.U32 R10, RZ, RZ, 0x1f ;  /* 0x0000001fff0a7424 */ /* 0x000fce00078e00ff */
[----:B--2---:R-:W-:Y:S05]  /*0b50*/  WARPSYNC.COLLECTIVE R9, `(.L_x_12) ;  /* 0x0000000009087348 */ /* 0x004fea0003c00000 */
[----:B------:R0:W1:Y:S02]  /*0b60*/  SHFL.DOWN P0, R19, R20, R3, R10 ;  /* 0x0800000314137389 */ /* 0x000064000000000a */
[----:B012---:R-:W-:Y:S05]  /*0b70*/  ENDCOLLECTIVE ;  /* 0x000000000000791b */ /* 0x007fea0003800000 */
.L_x_12:
[----:B------:R-:W-:Y:S02]  /*0b80*/  IMAD.MOV.U32 R20, RZ, RZ, R11 ;  /* 0x000000ffff147224 */ /* 0x000fe400078e000b */
[----:B------:R-:W-:-:S07]  /*0b90*/  IMAD.MOV.U32 R13, RZ, RZ, R19 ;  /* 0x000000ffff0d7224 */ /* 0x000fce00078e0013 */
[----:B------:R-:W-:Y:S05]  /*0ba0*/  WARPSYNC.COLLECTIVE R9, `(.L_x_13) ;  /* 0x0000000009087348 */ /* 0x000fea0003c00000 */
[----:B------:R0:W1:Y:S02]  /*0bb0*/  SHFL.DOWN P0, R19, R20, R3, R10 ;  /* 0x0800000314137389 */ /* 0x000064000000000a */
[----:B01----:R-:W-:Y:S05]  /*0bc0*/  ENDCOLLECTIVE ;  /* 0x000000000000791b */ /* 0x003fea0003800000 */
.L_x_13:
[----:B------:R-:W-:-:S05]  /*0bd0*/  FMNMX R13, R12, R13, !PT ;  /* 0x0000000d0c0d7209 */ /* 0x000fca0007800000 */
[----:B------:R-:W-:Y:S02]  /*0be0*/  IMAD.MOV.U32 R20, RZ, RZ, R13 ;  /* 0x000000ffff147224 */ /* 0x000fe400078e000d */
[----:B------:R-:W-:Y:S01]  /*0bf0*/  IMAD.MOV.U32 R3, RZ, RZ, 0x8 ;  /* 0x00000008ff037424 */ /* 0x000fe200078e00ff */
[----:B------:R-:W-:-:S07]  /*0c00*/  MOV R14, R19 ;  /* 0x00000013000e7202 */ /* 0x000fce0000000f00 */
[----:B------:R-:W-:Y:S05]  /*0c10*/  WARPSYNC.COLLECTIVE R9, `(.L_x_14) ;  /* 0x0000000009087348 */ /* 0x000fea0003c00000 */
[----:B------:R0:W1:Y:S02]  /*0c20*/  SHFL.DOWN P0, R19, R20, R3, R10 ;  /* 0x0800000314137389 */ /* 0x000064000000000a */
[----:B01----:R-:W-:Y:S05]  /*0c30*/  ENDCOLLECTIVE ;  /* 0x000000000000791b */ /* 0x003fea0003800000 */
.L_x_14:
[----:B------:R-:W-:-:S04]  /*0c40*/  FADD R14, R11, R14 ;  /* 0x0000000e0b0e7221 */ /* 0x000fc80000000000 */
[----:B------:R-:W-:Y:S01]  /*0c50*/  IMAD.MOV.U32 R20, RZ, RZ, R14 ;  /* 0x000000ffff147224 */ /* 0x000fe200078e000e */
[----:B------:R-:W-:-:S07]  /*0c60*/  MOV R16, R19 ;  /* 0x0000001300107202 */ /* 0x000fce0000000f00 */
[----:B------:R-:W-:Y:S05]  /*0c70*/  WARPSYNC.COLLECTIVE R9, `(.L_x_15) ;  /* 0x0000000009087348 */ /* 0x000fea0003c00000 */
[----:B------:R0:W1:Y:S02]  /*0c80*/  SHFL.DOWN P0, R19, R20, R3, R10 ;  /* 0x0800000314137389 */ /* 0x000064000000000a */
[----:B01----:R-:W-:Y:S05]  /*0c90*/  ENDCOLLECTIVE ;  /* 0x000000000000791b */ /* 0x003fea0003800000 */
.L_x_15:
[----:B------:R-:W-:-:S04]  /*0ca0*/  FMNMX R16, R13, R16, !PT ;  /* 0x000000100d107209 */ /* 0x000fc80007800000 */
[----:B------:R-:W-:Y:S01]  /*0cb0*/  MOV R20, R16 ;  /* 0x0000001000147202 */ /* 0x000fe20000000f00 */
[----:B------:R-:W-:Y:S02]  /*0cc0*/  IMAD.MOV.U32 R3, RZ, RZ, 0x4 ;  /* 0x00000004ff037424 */ /* 0x000fe400078e00ff */
[----:B------:R-:W-:-:S07]  /*0cd0*/  IMAD.MOV.U32 R15, RZ, RZ, R19 ;  /* 0x000000ffff0f7224 */ /* 0x000fce00078e0013 */
[----:B------:R-:W-:Y:S05]  /*0ce0*/  WARPSYNC.COLLECTIVE R9, `(.L_x_16) ;  /* 0x0000000009087348 */ /* 0x000fea0003c00000 */
[----:B------:R0:W1:Y:S02]  /*0cf0*/  SHFL.DOWN P0, R19, R20, R3, R10 ;  /* 0x0800000314137389 */ /* 0x000064000000000a */
[----:B01----:R-:W-:Y:S05]  /*0d00*/  ENDCOLLECTIVE ;  /* 0x000000000000791b */ /* 0x003fea0003800000 */
.L_x_16:
[----:B------:R-:W-:-:S05]  /*0d10*/  FADD R15, R14, R15 ;  /* 0x0000000f0e0f7221 */ /* 0x000fca0000000000 */
[----:B------:R-:W-:Y:S01]  /*0d20*/  MOV R20, R15 ;  /* 0x0000000f00147202 */ /* 0x000fe20000000f00 */
[----:B------:R-:W-:-:S07]  /*0d30*/  IMAD.MOV.U32 R17, RZ, RZ, R19 ;  /* 0x000000ffff117224 */ /* 0x000fce00078e0013 */
[----:B------:R-:W-:Y:S05]  /*0d40*/  WARPSYNC.COLLECTIVE R9, `(.L_x_17) ;  /* 0x0000000009087348 */ /* 0x000fea0003c00000 */
[----:B------:R0:W1:Y:S02]  /*0d50*/  SHFL.DOWN P0, R19, R20, R3, R10 ;  /* 0x0800000314137389 */ /* 0x000064000000000a */
[----:B01----:R-:W-:Y:S05]  /*0d60*/  ENDCOLLECTIVE ;  /* 0x000000000000791b */ /* 0x003fea0003800000 */
.L_x_17:
[----:B------:R-:W-:Y:S01]  /*0d70*/  FMNMX R17, R16, R17, !PT ;  /* 0x0000001110117209 */ /* 0x000fe20007800000 */
[----:B------:R-:W-:-:S04]  /*0d80*/  HFMA2 R3, -RZ, RZ, 0, 1.1920928955078125e-07 ;  /* 0x00000002ff037431 */ /* 0x000fc800000001ff */
[----:B------:R-:W-:Y:S02]  /*0d90*/  IMAD.MOV.U32 R20, RZ, RZ, R17 ;  /* 0x000000ffff147224 */ /* 0x000fe400078e0011 */
[----:B------:R-:W-:-:S07]  /*0da0*/  IMAD.MOV.U32 R18, RZ, RZ, R19 ;  /* 0x000000ffff127224 */ /* 0x000fce00078e0013 */
[----:B------:R-:W-:Y:S05]  /*0db0*/  WARPSYNC.COLLECTIVE R9, `(.L_x_18) ;  /* 0x0000000009087348 */ /* 0x000fea0003c00000 */
[----:B------:R0:W1:Y:S02]  /*0dc0*/  SHFL.DOWN P0, R19, R20, R3, R10 ;  /* 0x0800000314137389 */ /* 0x000064000000000a */
[----:B01----:R-:W-:Y:S05]  /*0dd0*/  ENDCOLLECTIVE ;  /* 0x000000000000791b */ /* 0x003fea0003800000 */
.L_x_18:
[----:B------:R-:W-:-:S04]  /*0de0*/  FADD R18, R15, R18 ;  /* 0x000000120f127221 */ /* 0x000fc80000000000 */
[----:B------:R-:W-:Y:S02]  /*0df0*/  IMAD.MOV.U32 R20, RZ, RZ, R18 ;  /* 0x000000ffff147224 */ /* 0x000fe400078e0012 */
[----:B------:R-:W-:-:S07]  /*0e00*/  IMAD.MOV.U32 R12, RZ, RZ, R19 ;  /* 0x000000ffff0c7224 */ /* 0x000fce00078e0013 */
[----:B------:R-:W-:Y:S05]  /*0e10*/  WARPSYNC.COLLECTIVE R9, `(.L_x_19) ;  /* 0x0000000009087348 */ /* 0x000fea0003c00000 */
[----:B------:R0:W1:Y:S02]  /*0e20*/  SHFL.DOWN P0, R19, R20, R3, R10 ;  /* 0x0800000314137389 */ /* 0x000064000000000a */
[----:B01----:R-:W-:Y:S05]  /*0e30*/  ENDCOLLECTIVE ;  /* 0x000000000000791b */ /* 0x003fea0003800000 */
.L_x_19:
[----:B------:R-:W-:-:S05]  /*0e40*/  FMNMX R12, R17, R12, !PT ;  /* 0x0000000c110c7209 */ /* 0x000fca0007800000 */
[----:B------:R-:W-:Y:S02]  /*0e50*/  IMAD.MOV.U32 R20, RZ, RZ, R12 ;  /* 0x000000ffff147224 */ /* 0x000fe400078e000c */
[----:B------:R-:W-:Y:S01]  /*0e60*/  IMAD.MOV.U32 R3, RZ, RZ, 0x1 ;  /* 0x00000001ff037424 */ /* 0x000fe200078e00ff */
[----:B------:R-:W-:-:S07]  /*0e70*/  MOV R11, R19 ;  /* 0x00000013000b7202 */ /* 0x000fce0000000f00 */
[----:B------:R-:W-:Y:S05]  /*0e80*/  WARPSYNC.COLLECTIVE R9, `(.L_x_20) ;  /* 0x0000000009087348 */ /* 0x000fea0003c00000 */
[----:B------:R0:W1:Y:S02]  /*0e90*/  SHFL.DOWN P0, R19, R20, R3, R10 ;  /* 0x0800000314137389 */ /* 0x000064000000000a */
[----:B01----:R-:W-:Y:S05]  /*0ea0*/  ENDCOLLECTIVE ;  /* 0x000000000000791b */ /* 0x003fea0003800000 */
.L_x_20:
[----:B------:R-:W-:-:S04]  /*0eb0*/  FADD R11, R18, R11 ;  /* 0x0000000b120b7221 */ /* 0x000fc80000000000 */
[----:B------:R-:W-:Y:S01]  /*0ec0*/  IMAD.MOV.U32 R20, RZ, RZ, R11 ;  /* 0x000000ffff147224 */ /* 0x000fe200078e000b */
[----:B------:R-:W-:-:S07]  /*0ed0*/  MOV R13, R19 ;  /* 0x00000013000d7202 */ /* 0x000fce0000000f00 */
[----:B------:R-:W-:Y:S05]  /*0ee0*/  WARPSYNC.COLLECTIVE R9, `(.L_x_21) ;  /* 0x0000000009087348 */ /* 0x000fea0003c00000 */
[----:B------:R0:W1:Y:S02]  /*0ef0*/  SHFL.DOWN P0, R19, R20, R3, R10 ;  /* 0x0800000314137389 */ /* 0x000064000000000a */
[----:B01----:R-:W-:Y:S05]  /*0f00*/  ENDCOLLECTIVE ;  /* 0x000000000000791b */ /* 0x003fea0003800000 */
.L_x_21:
[----:B------:R-:W-:Y:S01]  /*0f10*/  FMNMX R13, R12, R13, !PT ;  /* 0x0000000d0c0d7209 */ /* 0x000fe20007800000 */
[----:B------:R-:W-:Y:S01]  /*0f20*/  IMAD.MOV.U32 R14, RZ, RZ, R19 ;  /* 0x000000ffff0e7224 */ /* 0x000fe200078e0013 */
[----:B------:R-:W-:Y:S06]  /*0f30*/  BRA `(.L_x_22) ;  /* 0xfffffff800247947 */ /* 0x000fec000383ffff */
        .weak           $__internal_0_$__cuda_sm3x_div_rn_noftz_f32_slowpath
        .type           $__internal_0_$__cuda_sm3x_div_rn_noftz_f32_slowpath,@function
        .size           $__internal_0_$__cuda_sm3x_div_rn_noftz_f32_slowpath,(.L_x_35 - $__internal_0_$__cuda_sm3x_div_rn_noftz_f32_slowpath)
$__internal_0_$__cuda_sm3x_div_rn_noftz_f32_slowpath:
[----:B------:R-:W-:Y:S01]  /*0f40*/  SHF.R.U32.HI R12, RZ, 0x17, R3 ;  /* 0x00000017ff0c7819 */ /* 0x000fe20000011603 */
[----:B------:R-:W-:Y:S01]  /*0f50*/  BSSY.RECONVERGENT B1, `(.L_x_23) ;  /* 0x0000064000017945 */ /* 0x000fe20003800200 */
[--C-:B------:R-:W-:Y:S01]  /*0f60*/  SHF.R.U32.HI R11, RZ, 0x17, R0.reuse ;  /* 0x00000017ff0b7819 */ /* 0x100fe20000011600 */
[----:B------:R-:W-:Y:S01]  /*0f70*/  IMAD.MOV.U32 R13, RZ, RZ, R0 ;  /* 0x000000ffff0d7224 */ /* 0x000fe200078e0000 */
[----:B------:R-:W-:Y:S02]  /*0f80*/  LOP3.LUT R12, R12, 0xff, RZ, 0xc0, !PT ;  /* 0x000000ff0c0c7812 */ /* 0x000fe400078ec0ff */
[----:B------:R-:W-:Y:S02]  /*0f90*/  LOP3.LUT R18, R11, 0xff, RZ, 0xc0, !PT ;  /* 0x000000ff0b127812 */ /* 0x000fe400078ec0ff */
[----:B------:R-:W-:Y:S02]  /*0fa0*/  IADD3 R15, PT, PT, R12, -0x1, RZ ;  /* 0xffffffff0c0f7810 */ /* 0x000fe40007ffe0ff */
[----:B------:R-:W-:Y:S01]  /*0fb0*/  MOV R14, R3 ;  /* 0x00000003000e7202 */ /* 0x000fe20000000f00 */
[----:B------:R-:W-:Y:S01]  /*0fc0*/  VIADD R16, R18, 0xffffffff ;  /* 0xffffffff12107836 */ /* 0x000fe20000000000 */
[----:B------:R-:W-:-:S04]  /*0fd0*/  ISETP.GT.U32.AND P0, PT, R15, 0xfd, PT ;  /* 0x000000fd0f00780c */ /* 0x000fc80003f04070 */
[----:B------:R-:W-:-:S13]  /*0fe0*/  ISETP.GT.U32.OR P0, PT, R16, 0xfd, P0 ;  /* 0x000000fd1000780c */ /* 0x000fda0000704470 */
[----:B------:R-:W-:Y:S01]  /*0ff0*/  @!P0 IMAD.MOV.U32 R11, RZ, RZ, RZ ;  /* 0x000000ffff0b8224 */ /* 0x000fe200078e00ff */
[----:B------:R-:W-:Y:S06]  /*1000*/  @!P0 BRA `(.L_x_24) ;  /* 0x00000000005c8947 */ /* 0x000fec0003800000 */
[----:B------:R-:W-:Y:S02]  /*1010*/  FSETP.GTU.FTZ.AND P1, PT, |R3|, +INF , PT ;  /* 0x7f8000000300780b */ /* 0x000fe40003f3c200 */
[----:B------:R-:W-:-:S04]  /*1020*/  FSETP.GTU.FTZ.AND P0, PT, |R0|, +INF , PT ;  /* 0x7f8000000000780b */ /* 0x000fc80003f1c200 */
[----:B------:R-:W-:-:S13]  /*1030*/  PLOP3.LUT P0, PT, P0, P1, PT, 0xf8, 0x8f ;  /* 0x00000000008f781c */ /* 0x000fda0000703f70 */
[----:B------:R-:W-:Y:S05]  /*1040*/  @P0 BRA `(.L_x_25) ;  /* 0x00000004004c0947 */ /* 0x000fea0003800000 */
[----:B------:R-:W-:-:S13]  /*1050*/  LOP3.LUT P0, RZ, R14, 0x7fffffff, R13, 0xc8, !PT ;  /* 0x7fffffff0eff7812 */ /* 0x000fda000780c80d */
[----:B------:R-:W-:Y:S05]  /*1060*/  @!P0 BRA `(.L_x_26) ;  /* 0x00000004003c8947 */ /* 0x000fea0003800000 */
[C---:B------:R-:W-:Y:S02]  /*1070*/  FSETP.NEU.FTZ.AND P2, PT, |R0|.reuse, +INF , PT ;  /* 0x7f8000000000780b */ /* 0x040fe40003f5d200 */
[----:B------:R-:W-:Y:S02]  /*1080*/  FSETP.NEU.FTZ.AND P1, PT, |R3|, +INF , PT ;  /* 0x7f8000000300780b */ /* 0x000fe40003f3d200 */
[----:B------:R-:W-:-:S11]  /*1090*/  FSETP.NEU.FTZ.AND P0, PT, |R0|, +INF , PT ;  /* 0x7f8000000000780b */ /* 0x000fd60003f1d200 */
[----:B------:R-:W-:Y:S05]  /*10a0*/  @!P1 BRA !P2, `(.L_x_26) ;  /* 0x00000004002c9947 */ /* 0x000fea0005000000 */
[----:B------:R-:W-:-:S04]  /*10b0*/  LOP3.LUT P2, RZ, R13, 0x7fffffff, RZ, 0xc0, !PT ;  /* 0x7fffffff0dff7812 */ /* 0x000fc8000784c0ff */
[----:B------:R-:W-:-:S13]  /*10c0*/  PLOP3.LUT P1, PT, P1, P2, PT, 0x2f, 0xf2 ;  /* 0x0000000000f2781c */ /* 0x000fda0000f24577 */
[----:B------:R-:W-:Y:S05]  /*10d0*/  @P1 BRA `(.L_x_27) ;  /* 0x0000000400181947 */ /* 0x000fea0003800000 */
[----:B------:R-:W-:-:S04]  /*10e0*/  LOP3.LUT P1, RZ, R14, 0x7fffffff, RZ, 0xc0, !PT ;  /* 0x7fffffff0eff7812 */ /* 0x000fc8000782c0ff */
[----:B------:R-:W-:-:S13]  /*10f0*/  PLOP3.LUT P0, PT, P0, P1, PT, 0x2f, 0xf2 ;  /* 0x0000000000f2781c */ /* 0x000fda0000702577 */
[----:B------:R-:W-:Y:S05]  /*1100*/  @P0 BRA `(.L_x_28) ;  /* 0x0000000400000947 */ /* 0x000fea0003800000 */
[----:B------:R-:W-:Y:S02]  /*1110*/  ISETP.GE.AND P0, PT, R16, RZ, PT ;  /* 0x000000ff1000720c */ /* 0x000fe40003f06270 */
[----:B------:R-:W-:-:S11]  /*1120*/  ISETP.GE.AND P1, PT, R15, RZ, PT ;  /* 0x000000ff0f00720c */ /* 0x000fd60003f26270 */
[----:B------:R-:W-:Y:S01]  /*1130*/  @P0 IMAD.MOV.U32 R11, RZ, RZ, RZ ;  /* 0x000000ffff0b0224 */ /* 0x000fe200078e00ff */
[----:B------:R-:W-:Y:S01]  /*1140*/  @!P0 MOV R11, 0xffffffc0 ;  /* 0xffffffc0000b8802 */ /* 0x000fe20000000f00 */
[----:B------:R-:W-:Y:S01]  /*1150*/  @!P0 FFMA R13, R0, 1.84467440737095516160e+19, RZ ;  /* 0x5f800000000d8823 */ /* 0x000fe200000000ff */
[----:B------:R-:W-:-:S03]  /*1160*/  @!P1 FFMA R14, R3, 1.84467440737095516160e+19, RZ ;  /* 0x5f800000030e9823 */ /* 0x000fc600000000ff */
[----:B------:R-:W-:-:S07]  /*1170*/  @!P1 VIADD R11, R11, 0x40 ;  /* 0x000000400b0b9836 */ /* 0x000fce0000000000 */
.L_x_24:
[----:B------:R-:W-:Y:S01]  /*1180*/  LEA R15, R12, 0xc0800000, 0x17 ;  /* 0xc08000000c0f7811 */ /* 0x000fe200078eb8ff */
[----:B------:R-:W-:Y:S04]  /*1190*/  BSSY.RECONVERGENT B2, `(.L_x_29) ;  /* 0x0000036000027945 */ /* 0x000fe80003800200 */
[----:B------:R-:W-:Y:S01]  /*11a0*/  IMAD.IADD R15, R14, 0x1, -R15 ;  /* 0x000000010e0f7824 */ /* 0x000fe200078e0a0f */
[----:B------:R-:W-:-:S03]  /*11b0*/  IADD3 R14, PT, PT, R18, -0x7f, RZ ;  /* 0xffffff81120e7810 */ /* 0x000fc60007ffe0ff */
[----:B------:R-:W0:Y:S01]  /*11c0*/  MUFU.RCP R16, R15 ;  /* 0x0000000f00107308 */ /* 0x000e220000001000 */
[----:B------:R-:W-:Y:S01]  /*11d0*/  FADD.FTZ R17, -R15, -RZ ;  /* 0x800000ff0f117221 */ /* 0x000fe20000010100 */
[C---:B------:R-:W-:Y:S01]  /*11e0*/  IMAD R0, R14.reuse, -0x800000, R13 ;  /* 0xff8000000e007824 */ /* 0x040fe200078e020d */
[----:B------:R-:W-:-:S05]  /*11f0*/  IADD3 R14, PT, PT, R14, 0x7f, -R12 ;  /* 0x0000007f0e0e7810 */ /* 0x000fca0007ffe80c */
[----:B------:R-:W-:Y:S02]  /*1200*/  IMAD.IADD R11, R14, 0x1, R11 ;  /* 0x000000010e0b7824 */ /* 0x000fe400078e020b */
[----:B0-----:R-:W-:-:S04]  /*1210*/  FFMA R19, R16, R17, 1 ;  /* 0x3f80000010137423 */ /* 0x001fc80000000011 */
[----:B------:R-:W-:-:S04]  /*1220*/  FFMA R18, R16, R19, R16 ;  /* 0x0000001310127223 */ /* 0x000fc80000000010 */
[----:B------:R-:W-:-:S04]  /*1230*/  FFMA R13, R0, R18, RZ ;  /* 0x00000012000d7223 */ /* 0x000fc800000000ff */
[----:B------:R-:W-:-:S04]  /*1240*/  FFMA R16, R17, R13, R0 ;  /* 0x0000000d11107223 */ /* 0x000fc80000000000 */
[----:B------:R-:W-:-:S04]  /*1250*/  FFMA R19, R18, R16, R13 ;  /* 0x0000001012137223 */ /* 0x000fc8000000000d */
[----:B------:R-:W-:-:S04]  /*1260*/  FFMA R16, R17, R19, R0 ;  /* 0x0000001311107223 */ /* 0x000fc80000000000 */
[----:B------:R-:W-:-:S05]  /*1270*/  FFMA R0, R18, R16, R19 ;  /* 0x0000001012007223 */ /* 0x000fca0000000013 */
[----:B------:R-:W-:-:S04]  /*1280*/  SHF.R.U32.HI R12, RZ, 0x17, R0 ;  /* 0x00000017ff0c7819 */ /* 0x000fc80000011600 */
[----:B------:R-:W-:-:S05]  /*1290*/  LOP3.LUT R12, R12, 0xff, RZ, 0xc0, !PT ;  /* 0x000000ff0c0c7812 */ /* 0x000fca00078ec0ff */
[----:B------:R-:W-:-:S05]  /*12a0*/  IMAD.IADD R15, R12, 0x1, R11 ;  /* 0x000000010c0f7824 */ /* 0x000fca00078e020b */
[----:B------:R-:W-:-:S04]  /*12b0*/  IADD3 R12, PT, PT, R15, -0x1, RZ ;  /* 0xffffffff0f0c7810 */ /* 0x000fc80007ffe0ff */
[----:B------:R-:W-:-:S13]  /*12c0*/  ISETP.GE.U32.AND P0, PT, R12, 0xfe, PT ;  /* 0x000000fe0c00780c */ /* 0x000fda0003f06070 */
[----:B------:R-:W-:Y:S05]  /*12d0*/  @!P0 BRA `(.L_x_30) ;  /* 0x0000000000808947 */ /* 0x000fea0003800000 */
[----:B------:R-:W-:-:S13]  /*12e0*/  ISETP.GT.AND P0, PT, R15, 0xfe, PT ;  /* 0x000000fe0f00780c */ /* 0x000fda0003f04270 */
[----:B------:R-:W-:Y:S05]  /*12f0*/  @P0 BRA `(.L_x_31) ;  /* 0x00000000006c0947 */ /* 0x000fea0003800000 */
[----:B------:R-:W-:-:S13]  /*1300*/  ISETP.GE.AND P0, PT, R15, 0x1, PT ;  /* 0x000000010f00780c */ /* 0x000fda0003f06270 */
[----:B------:R-:W-:Y:S05]  /*1310*/  @P0 BRA `(.L_x_32) ;  /* 0x0000000000740947 */ /* 0x000fea0003800000 */
[----:B------:R-:W-:Y:S02]  /*1320*/  ISETP.GE.AND P0, PT, R15, -0x18, PT ;  /* 0xffffffe80f00780c */ /* 0x000fe40003f06270 */
[----:B------:R-:W-:-:S11]  /*1330*/  LOP3.LUT R0, R0, 0x80000000, RZ, 0xc0, !PT ;  /* 0x8000000000007812 */ /* 0x000fd600078ec0ff */
[----:B------:R-:W-:Y:S05]  /*1340*/  @!P0 BRA `(.L_x_32) ;  /* 0x0000000000688947 */ /* 0x000fea0003800000 */
[CCC-:B------:R-:W-:Y:S01]  /*1350*/  FFMA.RZ R11, R18.reuse, R16.reuse, R19.reuse ;  /* 0x00000010120b7223 */ /* 0x1c0fe2000000c013 */
[C---:B------:R-:W-:Y:S02]  /*1360*/  VIADD R14, R15.reuse, 0x20 ;  /* 0x000000200f0e7836 */ /* 0x040fe40000000000 */
[CCC-:B------:R-:W-:Y:S01]  /*1370*/  FFMA.RM R12, R18.reuse, R16.reuse, R19.reuse ;  /* 0x00000010120c7223 */ /* 0x1c0fe20000004013 */
[----:B------:R-:W-:Y:S02]  /*1380*/  ISETP.NE.AND P2, PT, R15, RZ, PT ;  /* 0x000000ff0f00720c */ /* 0x000fe40003f45270 */
[----:B------:R-:W-:Y:S01]  /*1390*/  LOP3.LUT R13, R11, 0x7fffff, RZ, 0xc0, !PT ;  /* 0x007fffff0b0d7812 */ /* 0x000fe200078ec0ff */
[----:B------:R-:W-:Y:S01]  /*13a0*/  FFMA.RP R11, R18, R16, R19 ;  /* 0x00000010120b7223 */ /* 0x000fe20000008013 */
[----:B------:R-:W-:Y:S01]  /*13b0*/  ISETP.NE.AND P1, PT, R15, RZ, PT ;  /* 0x000000ff0f00720c */ /* 0x000fe20003f25270 */
[----:B------:R-:W-:Y:S01]  /*13c0*/  IMAD.MOV R15, RZ, RZ, -R15 ;  /* 0x000000ffff0f7224 */ /* 0x000fe200078e0a0f */
[----:B------:R-:W-:-:S02]  /*13d0*/  LOP3.LUT R13, R13, 0x800000, RZ, 0xfc, !PT ;  /* 0x008000000d0d7812 */ /* 0x000fc400078efcff */
[----:B------:R-:W-:Y:S02]  /*13e0*/  FSETP.NEU.FTZ.AND P0, PT, R11, R12, PT ;  /* 0x0000000c0b00720b */ /* 0x000fe40003f1d000 */
[----:B------:R-:W-:Y:S02]  /*13f0*/  SHF.L.U32 R14, R13, R14, RZ ;  /* 0x0000000e0d0e7219 */ /* 0x000fe400000006ff */
[----:B------:R-:W-:Y:S02]  /*1400*/  SEL R12, R15, RZ, P2 ;  /* 0x000000ff0f0c7207 */ /* 0x000fe40001000000 */
[----:B------:R-:W-:Y:S02]  /*1410*/  ISETP.NE.AND P1, PT, R14, RZ, P1 ;  /* 0x000000ff0e00720c */ /* 0x000fe40000f25270 */
[----:B------:R-:W-:Y:S02]  /*1420*/  SHF.R.U32.HI R12, RZ, R12, R13 ;  /* 0x0000000cff0c7219 */ /* 0x000fe4000001160d */
[----:B------:R-:W-:-:S02]  /*1430*/  PLOP3.LUT P0, PT, P0, P1, PT, 0xf8, 0x8f ;  /* 0x00000000008f781c */ /* 0x000fc40000703f70 */
[----:B------:R-:W-:Y:S02]  /*1440*/  SHF.R.U32.HI R14, RZ, 0x1, R12 ;  /* 0x00000001ff0e7819 */ /* 0x000fe4000001160c */
[----:B------:R-:W-:-:S04]  /*1450*/  SEL R11, RZ, 0x1, !P0 ;  /* 0x00000001ff0b7807 */ /* 0x000fc80004000000 */
[----:B------:R-:W-:-:S04]  /*1460*/  LOP3.LUT R11, R11, 0x1, R14, 0xf8, !PT ;  /* 0x000000010b0b7812 */ /* 0x000fc800078ef80e */
[----:B------:R-:W-:-:S04]  /*1470*/  LOP3.LUT R11, R11, R12, RZ, 0xc0, !PT ;  /* 0x0000000c0b0b7212 */ /* 0x000fc800078ec0ff */
[----:B------:R-:W-:-:S04]  /*1480*/  IADD3 R11, PT, PT, R14, R11, RZ ;  /* 0x0000000b0e0b7210 */ /* 0x000fc80007ffe0ff */
[----:B------:R-:W-:Y:S01]  /*1490*/  LOP3.LUT R0, R11, R0, RZ, 0xfc, !PT ;  /* 0x000000000b007212 */ /* 0x000fe200078efcff */
[----:B------:R-:W-:Y:S06]  /*14a0*/  BRA `(.L_x_32) ;  /* 0x0000000000107947 */ /* 0x000fec0003800000 */
.L_x_31:
[----:B------:R-:W-:-:S04]  /*14b0*/  LOP3.LUT R0, R0, 0x80000000, RZ, 0xc0, !PT ;  /* 0x8000000000007812 */ /* 0x000fc800078ec0ff */
[----:B------:R-:W-:Y:S01]  /*14c0*/  LOP3.LUT R0, R0, 0x7f800000, RZ, 0xfc, !PT ;  /* 0x7f80000000007812 */ /* 0x000fe200078efcff */
[----:B------:R-:W-:Y:S06]  /*14d0*/  BRA `(.L_x_32) ;  /* 0x0000000000047947 */ /* 0x000fec0003800000 */
.L_x_30:
[----:B------:R-:W-:-:S07]  /*14e0*/  IMAD R0, R11, 0x800000, R0 ;  /* 0x008000000b007824 */ /* 0x000fce00078e0200 */
.L_x_32:
[----:B------:R-:W-:Y:S05]  /*14f0*/  BSYNC.RECONVERGENT B2 ;  /* 0x0000000000027941 */ /* 0x000fea0003800200 */
.L_x_29:
[----:B------:R-:W-:Y:S05]  /*1500*/  BRA `(.L_x_33) ;  /* 0x0000000000207947 */ /* 0x000fea0003800000 */
.L_x_28:
[----:B------:R-:W-:-:S04]  /*1510*/  LOP3.LUT R0, R14, 0x80000000, R13, 0x48, !PT ;  /* 0x800000000e007812 */ /* 0x000fc800078e480d */
[----:B------:R-:W-:Y:S01]  /*1520*/  LOP3.LUT R0, R0, 0x7f800000, RZ, 0xfc, !PT ;  /* 0x7f80000000007812 */ /* 0x000fe200078efcff */
[----:B------:R-:W-:Y:S06]  /*1530*/  BRA `(.L_x_33) ;  /* 0x0000000000147947 */ /* 0x000fec0003800000 */
.L_x_27:
[----:B------:R-:W-:Y:S01]  /*1540*/  LOP3.LUT R0, R14, 0x80000000, R13, 0x48, !PT ;  /* 0x800000000e007812 */ /* 0x000fe200078e480d */
[----:B------:R-:W-:Y:S06]  /*1550*/  BRA `(.L_x_33) ;  /* 0x00000000000c7947 */ /* 0x000fec0003800000 */
.L_x_26:
[----:B------:R-:W0:Y:S01]  /*1560*/  MUFU.RSQ R0, -QNAN ;  /* 0xffc0000000007908 */ /* 0x000e220000001400 */
[----:B------:R-:W-:Y:S05]  /*1570*/  BRA `(.L_x_33) ;  /* 0x0000000000047947 */ /* 0x000fea0003800000 */
.L_x_25:
[----:B------:R-:W-:-:S07]  /*1580*/  FADD.FTZ R0, R0, R3 ;  /* 0x0000000300007221 */ /* 0x000fce0000010000 */
.L_x_33:
[----:B------:R-:W-:Y:S05]  /*1590*/  BSYNC.RECONVERGENT B1 ;  /* 0x0000000000017941 */ /* 0x000fea0003800200 */
.L_x_23:
[----:B------:R-:W-:-:S04]  /*15a0*/  HFMA2 R11, -RZ, RZ, 0, 0 ;  /* 0x00000000ff0b7431 */ /* 0x000fc800000001ff */
[----:B0-----:R-:W-:Y:S05]  /*15b0*/  RET.REL.NODEC R10 `(_Z13softmaxKernelPfS_ii) ;  /* 0xffffffe80a907950 */ /* 0x001fea0003c3ffff */
.L_x_34:
[----:B------:R-:W-:-:S00]  /*15c0*/  BRA `(.L_x_34) ;  /* 0xfffffffc00fc7947 */ /* 0x000fc0000383ffff */
[----:B------:R-:W-:-:S00]  /*15d0*/  NOP ;  /* 0x0000000000007918 */ /* 0x000fc00000000000 */
        /* <DEDUP_REMOVED lines=10> */
.L_x_35:


//--------------------- .nv.shared._Z13softmaxKernelPfS_ii --------------------------
	.section	.nv.shared._Z13softmaxKernelPfS_ii,"aw",@nobits
	.sectionflags	@""
	.align	4
.nv.shared._Z13softmaxKernelPfS_ii:
	.zero		1280


//--------------------- .nv.shared.reserved.0     --------------------------
	.section	.nv.shared.reserved.0,"aw",@nobits
	.weak		__nv_reservedSMEM_offset_0_alias
	.size		__nv_reservedSMEM_offset_0_alias, 0, 64
	.other		__nv_reservedSMEM_offset_0_alias,@"STO_CUDA_RESERVED_SHARED STV_DEFAULT"
__nv_reservedSMEM_offset_0_alias:
	.zero		0
	.zero		64


//--------------------- .nv.constant0._Z13softmaxKernelPfS_ii --------------------------
	.section	.nv.constant0._Z13softmaxKernelPfS_ii,"a",@progbits
	.sectionflags	@""
	.align	4
.nv.constant0._Z13softmaxKernelPfS_ii:
	.zero		920


//--------------------- SYMBOLS --------------------------

	.type		.nv.reservedSmem.offset0,@object
	.size		.nv.reservedSmem.offset0,0x4
	.type		.nv.reservedSmem.cap,@object
	.size		.nv.reservedSmem.cap,0x4
